//
// Generated by NVIDIA NVVM Compiler
//
// Compiler Build ID: CL-36424714
// Cuda compilation tools, release 13.0, V13.0.88
// Based on NVVM 20.0.0
//

.version 9.0
.target sm_100
.address_size 64

	// .globl	_Z8brentGPUPiS_S_
.global .align 4 .b8 precalc_xorwow_matrix[102400];
.global .align 4 .b8 precalc_xorwow_offset_matrix[102400];
.global .align 4 .b8 mrg32k3aM1[2304];
.global .align 4 .b8 mrg32k3aM2[2304];
.global .align 4 .b8 mrg32k3aM1SubSeq[2016];
.global .align 4 .b8 mrg32k3aM2SubSeq[2016];
.global .align 4 .b8 mrg32k3aM1Seq[2304];
.global .align 4 .b8 mrg32k3aM2Seq[2304];
.const .align 8 .b8 __cr_lgamma_table[72];
// _ZZ8brentGPUPiS_S_E3x_s has been demoted

.visible .entry _Z8brentGPUPiS_S_(
	.param .u64 .ptr .align 1 _Z8brentGPUPiS_S__param_0,
	.param .u64 .ptr .align 1 _Z8brentGPUPiS_S__param_1,
	.param .u64 .ptr .align 1 _Z8brentGPUPiS_S__param_2
)
{
	.reg .pred 	%p<9>;
	.reg .b32 	%r<57>;
	.reg .b64 	%rd<17>;
	// demoted variable
	.shared .align 4 .b8 _ZZ8brentGPUPiS_S_E3x_s[8192];
	ld.param.u64 	%rd1, [_Z8brentGPUPiS_S__param_0];
	ld.param.u64 	%rd2, [_Z8brentGPUPiS_S__param_1];
	ld.param.u64 	%rd3, [_Z8brentGPUPiS_S__param_2];
	mov.u32 	%r1, %ctaid.x;
	mov.u32 	%r2, %ntid.x;
	mul.lo.s32 	%r3, %r1, %r2;
	mov.u32 	%r4, %tid.x;
	add.s32 	%r5, %r3, %r4;
	setp.gt.s32 	%p1, %r5, 67108863;
	shl.b32 	%r16, %r4, 2;
	mov.u32 	%r17, _ZZ8brentGPUPiS_S_E3x_s;
	add.s32 	%r6, %r17, %r16;
	shl.b32 	%r18, %r2, 2;
	add.s32 	%r7, %r6, %r18;
	@%p1 bra 	$L__BB0_2;
	cvta.to.global.u64 	%rd4, %rd1;
	add.s32 	%r20, %r5, %r3;
	mul.wide.u32 	%rd5, %r20, 4;
	add.s64 	%rd6, %rd4, %rd5;
	ld.global.u32 	%r21, [%rd6];
	st.shared.u32 	[%r6], %r21;
	add.s32 	%r22, %r20, %r2;
	mul.wide.u32 	%rd7, %r22, 4;
	add.s64 	%rd8, %rd4, %rd7;
	ld.global.u32 	%r23, [%rd8];
	st.shared.u32 	[%r7], %r23;
	bra.uni 	$L__BB0_3;
$L__BB0_2:
	mov.b32 	%r19, 0;
	st.shared.u32 	[%r6], %r19;
	st.shared.u32 	[%r7], %r19;
$L__BB0_3:
	bar.sync 	0;
	shl.b32 	%r25, %r4, 1;
	add.s32 	%r8, %r25, 2;
	shl.b32 	%r9, %r2, 1;
	mov.b32 	%r55, 1;
$L__BB0_4:
	mul.lo.s32 	%r11, %r55, %r8;
	add.s32 	%r26, %r11, -1;
	setp.ge.u32 	%p2, %r26, %r9;
	@%p2 bra 	$L__BB0_6;
	sub.s32 	%r27, %r11, %r55;
	shl.b32 	%r28, %r27, 2;
	add.s32 	%r30, %r17, %r28;
	ld.shared.u32 	%r31, [%r30+-4];
	shl.b32 	%r32, %r55, 2;
	add.s32 	%r33, %r30, %r32;
	ld.shared.u32 	%r34, [%r33+-4];
	add.s32 	%r35, %r34, %r31;
	st.shared.u32 	[%r33+-4], %r35;
$L__BB0_6:
	bar.sync 	0;
	shl.b32 	%r55, %r55, 1;
	setp.gt.u32 	%p3, %r55, %r2;
	@%p3 bra 	$L__BB0_7;
	bra.uni 	$L__BB0_4;
$L__BB0_7:
	setp.lt.u32 	%p4, %r2, 2;
	mov.u32 	%r56, %r2;
	@%p4 bra 	$L__BB0_11;
$L__BB0_8:
	shr.u32 	%r14, %r56, 1;
	mul.lo.s32 	%r15, %r14, %r8;
	add.s32 	%r36, %r15, %r14;
	add.s32 	%r37, %r36, -1;
	setp.ge.u32 	%p5, %r37, %r9;
	@%p5 bra 	$L__BB0_10;
	shl.b32 	%r38, %r15, 2;
	add.s32 	%r40, %r17, %r38;
	ld.shared.u32 	%r41, [%r40+-4];
	shl.b32 	%r42, %r14, 2;
	add.s32 	%r43, %r40, %r42;
	ld.shared.u32 	%r44, [%r43+-4];
	add.s32 	%r45, %r44, %r41;
	st.shared.u32 	[%r43+-4], %r45;
$L__BB0_10:
	bar.sync 	0;
	setp.gt.u32 	%p6, %r56, 3;
	mov.u32 	%r56, %r14;
	@%p6 bra 	$L__BB0_8;
$L__BB0_11:
	add.s32 	%r46, %r2, -1;
	setp.ne.s32 	%p7, %r4, %r46;
	@%p7 bra 	$L__BB0_13;
	shl.b32 	%r47, %r9, 2;
	add.s32 	%r49, %r17, %r47;
	ld.shared.u32 	%r50, [%r49+-4];
	cvta.to.global.u64 	%rd9, %rd3;
	mul.wide.u32 	%rd10, %r1, 4;
	add.s64 	%rd11, %rd9, %rd10;
	st.global.u32 	[%rd11], %r50;
$L__BB0_13:
	setp.gt.s32 	%p8, %r5, 67108863;
	@%p8 bra 	$L__BB0_15;
	cvta.to.global.u64 	%rd12, %rd2;
	ld.shared.u32 	%r51, [%r6];
	add.s32 	%r52, %r5, %r3;
	mul.wide.u32 	%rd13, %r52, 4;
	add.s64 	%rd14, %rd12, %rd13;
	st.global.u32 	[%rd14], %r51;
	ld.shared.u32 	%r53, [%r7];
	add.s32 	%r54, %r52, %r2;
	mul.wide.u32 	%rd15, %r54, 4;
	add.s64 	%rd16, %rd12, %rd15;
	st.global.u32 	[%rd16], %r53;
$L__BB0_15:
	ret;

}
	// .globl	_Z3addPiS_
.visible .entry _Z3addPiS_(
	.param .u64 .ptr .align 1 _Z3addPiS__param_0,
	.param .u64 .ptr .align 1 _Z3addPiS__param_1
)
{
	.reg .pred 	%p<4>;
	.reg .b32 	%r<15>;
	.reg .b64 	%rd<13>;

	ld.param.u64 	%rd1, [_Z3addPiS__param_0];
	ld.param.u64 	%rd2, [_Z3addPiS__param_1];
	mov.u32 	%r1, %ctaid.x;
	mov.u32 	%r2, %ntid.x;
	mul.lo.s32 	%r3, %r1, %r2;
	mov.u32 	%r5, %tid.x;
	add.s32 	%r4, %r3, %r5;
	setp.eq.s32 	%p1, %r1, 0;
	setp.gt.s32 	%p2, %r4, 67108863;
	or.pred  	%p3, %p1, %p2;
	@%p3 bra 	$L__BB1_2;
	cvta.to.global.u64 	%rd3, %rd2;
	cvta.to.global.u64 	%rd4, %rd1;
	mul.wide.u32 	%rd5, %r1, 4;
	add.s64 	%rd6, %rd3, %rd5;
	ld.global.u32 	%r6, [%rd6];
	add.s32 	%r7, %r4, %r3;
	mul.wide.u32 	%rd7, %r7, 4;
	add.s64 	%rd8, %rd4, %rd7;
	ld.global.u32 	%r8, [%rd8];
	add.s32 	%r9, %r8, %r6;
	st.global.u32 	[%rd8], %r9;
	add.s32 	%r10, %r1, -1;
	mul.wide.u32 	%rd9, %r10, 4;
	add.s64 	%rd10, %rd3, %rd9;
	ld.global.u32 	%r11, [%rd10];
	add.s32 	%r12, %r7, %r2;
	mul.wide.u32 	%rd11, %r12, 4;
	add.s64 	%rd12, %rd4, %rd11;
	ld.global.u32 	%r13, [%rd12];
	add.s32 	%r14, %r13, %r11;
	st.global.u32 	[%rd12], %r14;
$L__BB1_2:
	ret;

}


// ===== COMPILED SASS (sm_100) =====

	.target	sm_100

	.elftype	@"ET_EXEC"


//--------------------- .note.nv.tkinfo           --------------------------
	.section	.note.nv.tkinfo,"",@"SHT_NOTE"
	.sectionflags	@"SHF_NOTE_NV_TKINFO"
	.tkinfo
        /*0018*/ 	.word	0x00000002
        /*0030*/ 	.string	""
        /*0030*/ 	.string	"ptxas"
        /*0030*/ 	.string	"Cuda compilation tools, release 13.0, V13.0.88"
        /*0030*/ 	.string	"Build cuda_13.0.r13.0/compiler.36424714_0"
        /*0030*/ 	.string	"-arch sm_100 -m 64 "



//--------------------- .note.nv.cuinfo           --------------------------
	.section	.note.nv.cuinfo,"",@"SHT_NOTE"
	.sectionflags	@"SHF_NOTE_NV_CUINFO"
        /*0018*/ 	.short	0x0002
        /*001a*/ 	.short	0x0064
        /*001c*/ 	.short	0x0082
	.zero		2


//--------------------- .nv.info                  --------------------------
	.section	.nv.info,"",@"SHT_CUDA_INFO"
	.align	4


	//----- nvinfo : EIATTR_REGCOUNT
	.align		4
        /*0000*/ 	.byte	0x04, 0x2f
        /*0002*/ 	.short	(.L_10 - .L_9)
	.align		4
.L_9:
        /*0004*/ 	.word	index@(_Z8brentGPUPiS_S_)
        /*0008*/ 	.word	0x00000012


	//----- nvinfo : EIATTR_FRAME_SIZE
	.align		4
.L_10:
        /*000c*/ 	.byte	0x04, 0x11
        /*000e*/ 	.short	(.L_12 - .L_11)
	.align		4
.L_11:
        /*0010*/ 	.word	index@(_Z8brentGPUPiS_S_)
        /*0014*/ 	.word	0x00000000


	//----- nvinfo : EIATTR_REGCOUNT
	.align		4
.L_12:
        /*0018*/ 	.byte	0x04, 0x2f
        /*001a*/ 	.short	(.L_14 - .L_13)
	.align		4
.L_13:
        /*001c*/ 	.word	index@(_Z3addPiS_)
        /*0020*/ 	.word	0x00000012


	//----- nvinfo : EIATTR_FRAME_SIZE
	.align		4
.L_14:
        /*0024*/ 	.byte	0x04, 0x11
        /*0026*/ 	.short	(.L_16 - .L_15)
	.align		4
.L_15:
        /*0028*/ 	.word	index@(_Z3addPiS_)
        /*002c*/ 	.word	0x00000000


	//----- nvinfo : EIATTR_MIN_STACK_SIZE
	.align		4
.L_16:
        /*0030*/ 	.byte	0x04, 0x12
        /*0032*/ 	.short	(.L_18 - .L_17)
	.align		4
.L_17:
        /*0034*/ 	.word	index@(_Z3addPiS_)
        /*0038*/ 	.word	0x00000000


	//----- nvinfo : EIATTR_MIN_STACK_SIZE
	.align		4
.L_18:
        /*003c*/ 	.byte	0x04, 0x12
        /*003e*/ 	.short	(.L_20 - .L_19)
	.align		4
.L_19:
        /*0040*/ 	.word	index@(_Z8brentGPUPiS_S_)
        /*0044*/ 	.word	0x00000000
.L_20:


//--------------------- .nv.compat                --------------------------
	.section	.nv.compat,"",@"SHT_CUDA_COMPAT_INFO"
	.align	4
        /*0000*/ 	.byte	0x02, 0x09, 0x00, 0x00, 0x02, 0x02, 0x01, 0x00, 0x02, 0x05, 0x05, 0x00, 0x03, 0x07, 0x01, 0x01
        /*0010*/ 	.byte	0x02, 0x03, 0x00, 0x00, 0x02, 0x06, 0x01, 0x00, 0x04, 0x0b, 0x08, 0x00, 0x09, 0x00, 0x00, 0x00
        /*0020*/ 	.byte	0x00, 0x00, 0x00, 0x00


//--------------------- .nv.info._Z3addPiS_       --------------------------
	.section	.nv.info._Z3addPiS_,"",@"SHT_CUDA_INFO"
	.sectionflags	@""
	.align	4


	//----- nvinfo : EIATTR_CUDA_API_VERSION
	.align		4
        /*0000*/ 	.byte	0x04, 0x37
        /*0002*/ 	.short	(.L_22 - .L_21)
.L_21:
        /*0004*/ 	.word	0x00000082


	//----- nvinfo : EIATTR_KPARAM_INFO
	.align		4
.L_22:
        /*0008*/ 	.byte	0x04, 0x17
        /*000a*/ 	.short	(.L_24 - .L_23)
.L_23:
        /*000c*/ 	.word	0x00000000
        /*0010*/ 	.short	0x0001
        /*0012*/ 	.short	0x0008
        /*0014*/ 	.byte	0x00, 0xf5, 0x21, 0x00


	//----- nvinfo : EIATTR_KPARAM_INFO
	.align		4
.L_24:
        /*0018*/ 	.byte	0x04, 0x17
        /*001a*/ 	.short	(.L_26 - .L_25)
.L_25:
        /*001c*/ 	.word	0x00000000
        /*0020*/ 	.short	0x0000
        /*0022*/ 	.short	0x0000
        /*0024*/ 	.byte	0x00, 0xf5, 0x21, 0x00


	//----- nvinfo : EIATTR_SPARSE_MMA_MASK
	.align		4
.L_26:
        /*0028*/ 	.byte	0x03, 0x50
        /*002a*/ 	.short	0x0000


	//----- nvinfo : EIATTR_MAXREG_COUNT
	.align		4
        /*002c*/ 	.byte	0x03, 0x1b
        /*002e*/ 	.short	0x00ff


	//----- nvinfo : EIATTR_MERCURY_ISA_VERSION
	.align		4
        /*0030*/ 	.byte	0x03, 0x5f
        /*0032*/ 	.short	0x0101


	//----- nvinfo : EIATTR_VRC_CTA_INIT_COUNT
	.align		4
        /*0034*/ 	.byte	0x02, 0x4a
	.zero		1
	.zero		1


	//----- nvinfo : EIATTR_EXIT_INSTR_OFFSETS
	.align		4
        /*0038*/ 	.byte	0x04, 0x1c
        /*003a*/ 	.short	(.L_28 - .L_27)


	//   ....[0]....
.L_27:
        /*003c*/ 	.word	0x00000080


	//   ....[1]....
        /*0040*/ 	.word	0x000001b0


	//----- nvinfo : EIATTR_CBANK_PARAM_SIZE
	.align		4
.L_28:
        /*0044*/ 	.byte	0x03, 0x19
        /*0046*/ 	.short	0x0010


	//----- nvinfo : EIATTR_PARAM_CBANK
	.align		4
        /*0048*/ 	.byte	0x04, 0x0a
        /*004a*/ 	.short	(.L_30 - .L_29)
	.align		4
.L_29:
        /*004c*/ 	.word	index@(.nv.constant0._Z3addPiS_)
        /*0050*/ 	.short	0x0380
        /*0052*/ 	.short	0x0010


	//----- nvinfo : EIATTR_SW_WAR
	.align		4
.L_30:
        /*0054*/ 	.byte	0x04, 0x36
        /*0056*/ 	.short	(.L_32 - .L_31)
.L_31:
        /*0058*/ 	.word	0x00000008
.L_32:


//--------------------- .nv.info._Z8brentGPUPiS_S_ --------------------------
	.section	.nv.info._Z8brentGPUPiS_S_,"",@"SHT_CUDA_INFO"
	.sectionflags	@""
	.align	4


	//----- nvinfo : EIATTR_CUDA_API_VERSION
	.align		4
        /*0000*/ 	.byte	0x04, 0x37
        /*0002*/ 	.short	(.L_34 - .L_33)
.L_33:
        /*0004*/ 	.word	0x00000082


	//----- nvinfo : EIATTR_KPARAM_INFO
	.align		4
.L_34:
        /*0008*/ 	.byte	0x04, 0x17
        /*000a*/ 	.short	(.L_36 - .L_35)
.L_35:
        /*000c*/ 	.word	0x00000000
        /*0010*/ 	.short	0x0002
        /*0012*/ 	.short	0x0010
        /*0014*/ 	.byte	0x00, 0xf5, 0x21, 0x00


	//----- nvinfo : EIATTR_KPARAM_INFO
	.align		4
.L_36:
        /*0018*/ 	.byte	0x04, 0x17
        /*001a*/ 	.short	(.L_38 - .L_37)
.L_37:
        /*001c*/ 	.word	0x00000000
        /*0020*/ 	.short	0x0001
        /*0022*/ 	.short	0x0008
        /*0024*/ 	.byte	0x00, 0xf5, 0x21, 0x00


	//----- nvinfo : EIATTR_KPARAM_INFO
	.align		4
.L_38:
        /*0028*/ 	.byte	0x04, 0x17
        /*002a*/ 	.short	(.L_40 - .L_39)
.L_39:
        /*002c*/ 	.word	0x00000000
        /*0030*/ 	.short	0x0000
        /*0032*/ 	.short	0x0000
        /*0034*/ 	.byte	0x00, 0xf5, 0x21, 0x00


	//----- nvinfo : EIATTR_SPARSE_MMA_MASK
	.align		4
.L_40:
        /*0038*/ 	.byte	0x03, 0x50
        /*003a*/ 	.short	0x0000


	//----- nvinfo : EIATTR_MAXREG_COUNT
	.align		4
        /*003c*/ 	.byte	0x03, 0x1b
        /*003e*/ 	.short	0x00ff


	//----- nvinfo : EIATTR_NUM_BARRIERS
	.align		4
        /*0040*/ 	.byte	0x02, 0x4c
        /*0042*/ 	.byte	0x01
	.zero		1


	//----- nvinfo : EIATTR_MERCURY_ISA_VERSION
	.align		4
        /*0044*/ 	.byte	0x03, 0x5f
        /*0046*/ 	.short	0x0101


	//----- nvinfo : EIATTR_VRC_CTA_INIT_COUNT
	.align		4
        /*0048*/ 	.byte	0x02, 0x4a
	.zero		1
	.zero		1


	//----- nvinfo : EIATTR_EXIT_INSTR_OFFSETS
	.align		4
        /*004c*/ 	.byte	0x04, 0x1c
        /*004e*/ 	.short	(.L_42 - .L_41)


	//   ....[0]....
.L_41:
        /*0050*/ 	.word	0x00000430


	//   ....[1]....
        /*0054*/ 	.word	0x000004d0


	//----- nvinfo : EIATTR_CBANK_PARAM_SIZE
	.align		4
.L_42:
        /*0058*/ 	.byte	0x03, 0x19
        /*005a*/ 	.short	0x0018


	//----- nvinfo : EIATTR_PARAM_CBANK
	.align		4
        /*005c*/ 	.byte	0x04, 0x0a
        /*005e*/ 	.short	(.L_44 - .L_43)
	.align		4
.L_43:
        /*0060*/ 	.word	index@(.nv.constant0._Z8brentGPUPiS_S_)
        /*0064*/ 	.short	0x0380
        /*0066*/ 	.short	0x0018


	//----- nvinfo : EIATTR_SW_WAR
	.align		4
.L_44:
        /*0068*/ 	.byte	0x04, 0x36
        /*006a*/ 	.short	(.L_46 - .L_45)
.L_45:
        /*006c*/ 	.word	0x00000008
.L_46:


//--------------------- .nv.callgraph             --------------------------
	.section	.nv.callgraph,"",@"SHT_CUDA_CALLGRAPH"
	.align	4
	.sectionentsize	8
	.align		4
        /*0000*/ 	.word	0x00000000
	.align		4
        /*0004*/ 	.word	0xffffffff
	.align		4
        /*0008*/ 	.word	0x00000000
	.align		4
        /*000c*/ 	.word	0xfffffffe
	.align		4
        /*0010*/ 	.word	0x00000000
	.align		4
        /*0014*/ 	.word	0xfffffffd
	.align		4
        /*0018*/ 	.word	0x00000000
	.align		4
        /*001c*/ 	.word	0xfffffffc


//--------------------- .nv.constant4             --------------------------
	.section	.nv.constant4,"a",@progbits
	.align	8
	.align		8
.nv.constant4:
        /*0000*/ 	.dword	precalc_xorwow_matrix
	.align		8
        /*0008*/ 	.dword	precalc_xorwow_offset_matrix
	.align		8
        /*0010*/ 	.dword	mrg32k3aM1
	.align		8
        /*0018*/ 	.dword	mrg32k3aM2
	.align		8
        /*0020*/ 	.dword	mrg32k3aM1SubSeq
	.align		8
        /*0028*/ 	.dword	mrg32k3aM2SubSeq
	.align		8
        /*0030*/ 	.dword	mrg32k3aM1Seq
	.align		8
        /*0038*/ 	.dword	mrg32k3aM2Seq


//--------------------- .nv.constant3             --------------------------
	.section	.nv.constant3,"a",@progbits
	.align	8
.nv.constant3:
	.type		__cr_lgamma_table,@object
	.size		__cr_lgamma_table,(.L_8 - __cr_lgamma_table)
__cr_lgamma_table:
        /*0000*/ 	.byte	0x00, 0x00, 0x00, 0x00, 0x00, 0x00, 0x00, 0x00, 0x00, 0x00, 0x00, 0x00, 0x00, 0x00, 0x00, 0x00
        /*0010*/ 	.byte	0xef, 0x39, 0xfa, 0xfe, 0x42, 0x2e, 0xe6, 0x3f, 0x02, 0x20, 0x2a, 0xfa, 0x0b, 0xab, 0xfc, 0x3f
        /*0020*/ 	.byte	0xf9, 0x2c, 0x92, 0x7c, 0xa7, 0x6c, 0x09, 0x40, 0xc9, 0x79, 0x44, 0x3c, 0x64, 0x26, 0x13, 0x40
        /*0030*/ 	.byte	0xca, 0x01, 0xcf, 0x3a, 0x27, 0x51, 0x1a, 0x40, 0x30, 0xcc, 0x2d, 0xf3, 0xe1, 0x0c, 0x21, 0x40
        /*0040*/ 	.byte	0x0d, 0xb7, 0xfc, 0x82, 0x8e, 0x35, 0x25, 0x40
.L_8:


//--------------------- .text._Z3addPiS_          --------------------------
	.section	.text._Z3addPiS_,"ax",@progbits
	.align	128
        .global         _Z3addPiS_
        .type           _Z3addPiS_,@function
        .size           _Z3addPiS_,(.L_x_5 - _Z3addPiS_)
        .other          _Z3addPiS_,@"STO_CUDA_ENTRY STV_DEFAULT"
_Z3addPiS_:
.text._Z3addPiS_:
[----:B------:R-:W-:Y:S01]  /*0000*/  LDC R1, c[0x0][0x37c] ;  /* 0x0000df00ff017b82 */ /* 0x000fe20000000800 */
[----:B------:R-:W0:Y:S01]  /*0010*/  S2R R15, SR_CTAID.X ;  /* 0x00000000000f7919 */ /* 0x000e220000002500 */
[----:B------:R-:W0:Y:S01]  /*0020*/  LDCU UR6, c[0x0][0x360] ;  /* 0x00006c00ff0677ac */ /* 0x000e220008000800 */
[----:B------:R-:W1:Y:S01]  /*0030*/  S2R R3, SR_TID.X ;  /* 0x0000000000037919 */ /* 0x000e620000002100 */
[----:B0-----:R-:W-:-:S05]  /*0040*/  IMAD R0, R15, UR6, RZ ;  /* 0x000000060f007c24 */ /* 0x001fca000f8e02ff */
[----:B-1----:R-:W-:-:S04]  /*0050*/  IADD3 R3, PT, PT, R0, R3, RZ ;  /* 0x0000000300037210 */ /* 0x002fc80007ffe0ff */
[----:B------:R-:W-:-:S04]  /*0060*/  ISETP.GT.AND P0, PT, R3, 0x3ffffff, PT ;  /* 0x03ffffff0300780c */ /* 0x000fc80003f04270 */
[----:B------:R-:W-:-:S13]  /*0070*/  ISETP.EQ.OR P0, PT, R15, RZ, P0 ;  /* 0x000000ff0f00720c */ /* 0x000fda0000702670 */
[----:B------:R-:W-:Y:S05]  /*0080*/  @P0 EXIT ;  /* 0x000000000000094d */ /* 0x000fea0003800000 */
[----:B------:R-:W0:Y:S01]  /*0090*/  LDC.64 R6, c[0x0][0x388] ;  /* 0x0000e200ff067b82 */ /* 0x000e220000000a00 */
[----:B------:R-:W1:Y:S01]  /*00a0*/  LDCU.64 UR4, c[0x0][0x358] ;  /* 0x00006b00ff0477ac */ /* 0x000e620008000a00 */
[----:B------:R-:W-:-:S06]  /*00b0*/  IADD3 R11, PT, PT, R0, R3, RZ ;  /* 0x00000003000b7210 */ /* 0x000fcc0007ffe0ff */
[----:B------:R-:W2:Y:S01]  /*00c0*/  LDC.64 R8, c[0x0][0x380] ;  /* 0x0000e000ff087b82 */ /* 0x000ea20000000a00 */
[----:B0-----:R-:W-:-:S06]  /*00d0*/  IMAD.WIDE.U32 R2, R15, 0x4, R6 ;  /* 0x000000040f027825 */ /* 0x001fcc00078e0006 */
[----:B-1----:R-:W3:Y:S01]  /*00e0*/  LDG.E R2, desc[UR4][R2.64] ;  /* 0x0000000402027981 */ /* 0x002ee2000c1e1900 */
[----:B--2---:R-:W-:-:S05]  /*00f0*/  IMAD.WIDE.U32 R4, R11, 0x4, R8 ;  /* 0x000000040b047825 */ /* 0x004fca00078e0008 */
[----:B------:R-:W3:Y:S01]  /*0100*/  LDG.E R13, desc[UR4][R4.64] ;  /* 0x00000004040d7981 */ /* 0x000ee2000c1e1900 */
[----:B------:R-:W-:Y:S02]  /*0110*/  IADD3 R15, PT, PT, R15, -0x1, RZ ;  /* 0xffffffff0f0f7810 */ /* 0x000fe40007ffe0ff */
[----:B------:R-:W-:-:S03]  /*0120*/  IADD3 R11, PT, PT, R11, UR6, RZ ;  /* 0x000000060b0b7c10 */ /* 0x000fc6000fffe0ff */
[----:B------:R-:W-:-:S04]  /*0130*/  IMAD.WIDE.U32 R6, R15, 0x4, R6 ;  /* 0x000000040f067825 */ /* 0x000fc800078e0006 */
[----:B------:R-:W-:Y:S01]  /*0140*/  IMAD.WIDE.U32 R8, R11, 0x4, R8 ;  /* 0x000000040b087825 */ /* 0x000fe200078e0008 */
[----:B---3--:R-:W-:-:S05]  /*0150*/  IADD3 R13, PT, PT, R2, R13, RZ ;  /* 0x0000000d020d7210 */ /* 0x008fca0007ffe0ff */
[----:B------:R-:W-:Y:S04]  /*0160*/  STG.E desc[UR4][R4.64], R13 ;  /* 0x0000000d04007986 */ /* 0x000fe8000c101904 */
[----:B------:R-:W2:Y:S04]  /*0170*/  LDG.E R6, desc[UR4][R6.64] ;  /* 0x0000000406067981 */ /* 0x000ea8000c1e1900 */
[----:B------:R-:W2:Y:S02]  /*0180*/  LDG.E R11, desc[UR4][R8.64] ;  /* 0x00000004080b7981 */ /* 0x000ea4000c1e1900 */
[----:B--2---:R-:W-:-:S05]  /*0190*/  IADD3 R11, PT, PT, R6, R11, RZ ;  /* 0x0000000b060b7210 */ /* 0x004fca0007ffe0ff */
[----:B------:R-:W-:Y:S01]  /*01a0*/  STG.E desc[UR4][R8.64], R11 ;  /* 0x0000000b08007986 */ /* 0x000fe2000c101904 */
[----:B------:R-:W-:Y:S05]  /*01b0*/  EXIT ;  /* 0x000000000000794d */ /* 0x000fea0003800000 */
.L_x_0:
[----:B------:R-:W-:-:S00]  /*01c0*/  BRA `(.L_x_0) ;  /* 0xfffffffc00fc7947 */ /* 0x000fc0000383ffff */
[----:B------:R-:W-:-:S00]  /*01d0*/  NOP ;  /* 0x0000000000007918 */ /* 0x000fc00000000000 */
        /* <DEDUP_REMOVED lines=10> */
.L_x_5:


//--------------------- .text._Z8brentGPUPiS_S_   --------------------------
	.section	.text._Z8brentGPUPiS_S_,"ax",@progbits
	.align	128
        .global         _Z8brentGPUPiS_S_
        .type           _Z8brentGPUPiS_S_,@function
        .size           _Z8brentGPUPiS_S_,(.L_x_6 - _Z8brentGPUPiS_S_)
        .other          _Z8brentGPUPiS_S_,@"STO_CUDA_ENTRY STV_DEFAULT"
_Z8brentGPUPiS_S_:
.text._Z8brentGPUPiS_S_:
[----:B------:R-:W-:Y:S01]  /*0000*/  LDC R1, c[0x0][0x37c] ;  /* 0x0000df00ff017b82 */ /* 0x000fe20000000800 */
[----:B------:R-:W0:Y:S07]  /*0010*/  S2R R5, SR_CTAID.X ;  /* 0x0000000000057919 */ /* 0x000e2e0000002500 */
[----:B------:R-:W0:Y:S01]  /*0020*/  LDC R0, c[0x0][0x360] ;  /* 0x0000d800ff007b82 */ /* 0x000e220000000800 */
[----:B------:R-:W1:Y:S01]  /*0030*/  LDCU.64 UR6, c[0x0][0x358] ;  /* 0x00006b00ff0677ac */ /* 0x000e620008000a00 */
[----:B------:R-:W2:Y:S01]  /*0040*/  S2R R15, SR_TID.X ;  /* 0x00000000000f7919 */ /* 0x000ea20000002100 */
[----:B0-----:R-:W-:-:S04]  /*0050*/  IMAD R2, R5, R0, RZ ;  /* 0x0000000005027224 */ /* 0x001fc800078e02ff */
[----:B--2---:R-:W-:-:S05]  /*0060*/  IMAD.IADD R3, R2, 0x1, R15 ;  /* 0x0000000102037824 */ /* 0x004fca00078e020f */
[----:B------:R-:W-:-:S13]  /*0070*/  ISETP.GT.AND P0, PT, R3, 0x3ffffff, PT ;  /* 0x03ffffff0300780c */ /* 0x000fda0003f04270 */
[----:B------:R-:W0:Y:S01]  /*0080*/  @!P0 LDC.64 R10, c[0x0][0x380] ;  /* 0x0000e000ff0a8b82 */ /* 0x000e220000000a00 */
[----:B------:R-:W-:-:S05]  /*0090*/  @!P0 IMAD.IADD R9, R2, 0x1, R3 ;  /* 0x0000000102098824 */ /* 0x000fca00078e0203 */
[C---:B------:R-:W-:Y:S01]  /*00a0*/  @!P0 IADD3 R7, PT, PT, R9.reuse, R0, RZ ;  /* 0x0000000009078210 */ /* 0x040fe20007ffe0ff */
[----:B0-----:R-:W-:-:S04]  /*00b0*/  @!P0 IMAD.WIDE.U32 R8, R9, 0x4, R10 ;  /* 0x0000000409088825 */ /* 0x001fc800078e000a */
[----:B------:R-:W-:Y:S02]  /*00c0*/  @!P0 IMAD.WIDE.U32 R10, R7, 0x4, R10 ;  /* 0x00000004070a8825 */ /* 0x000fe400078e000a */
[----:B-1----:R0:W2:Y:S04]  /*00d0*/  @!P0 LDG.E R8, desc[UR6][R8.64] ;  /* 0x0000000608088981 */ /* 0x0020a8000c1e1900 */
[----:B------:R-:W3:Y:S01]  /*00e0*/  @!P0 LDG.E R11, desc[UR6][R10.64] ;  /* 0x000000060a0b8981 */ /* 0x000ee2000c1e1900 */
[----:B------:R-:W1:Y:S01]  /*00f0*/  S2UR UR5, SR_CgaCtaId ;  /* 0x00000000000579c3 */ /* 0x000e620000008800 */
[----:B------:R-:W-:Y:S01]  /*0100*/  UMOV UR4, 0x400 ;  /* 0x0000040000047882 */ /* 0x000fe20000000000 */
[----:B------:R-:W-:Y:S01]  /*0110*/  IMAD.MOV.U32 R13, RZ, RZ, 0x1 ;  /* 0x00000001ff0d7424 */ /* 0x000fe200078e00ff */
[----:B------:R-:W-:-:S02]  /*0120*/  LEA R6, R15, 0x2, 0x1 ;  /* 0x000000020f067811 */ /* 0x000fc400078e08ff */
[----:B0-----:R-:W-:Y:S01]  /*0130*/  SHF.L.U32 R9, R0, 0x1, RZ ;  /* 0x0000000100097819 */ /* 0x001fe200000006ff */
[----:B-1----:R-:W-:-:S06]  /*0140*/  ULEA UR4, UR5, UR4, 0x18 ;  /* 0x0000000405047291 */ /* 0x002fcc000f8ec0ff */
[----:B------:R-:W-:-:S05]  /*0150*/  LEA R7, R15, UR4, 0x2 ;  /* 0x000000040f077c11 */ /* 0x000fca000f8e10ff */
[----:B------:R-:W-:Y:S01]  /*0160*/  IMAD R4, R0, 0x4, R7 ;  /* 0x0000000400047824 */ /* 0x000fe200078e0207 */
[----:B--2---:R0:W-:Y:S04]  /*0170*/  @!P0 STS [R7], R8 ;  /* 0x0000000807008388 */ /* 0x0041e80000000800 */
[----:B---3--:R0:W-:Y:S04]  /*0180*/  @!P0 STS [R4], R11 ;  /* 0x0000000b04008388 */ /* 0x0081e80000000800 */
[----:B------:R0:W-:Y:S04]  /*0190*/  @P0 STS [R7], RZ ;  /* 0x000000ff07000388 */ /* 0x0001e80000000800 */
[----:B------:R0:W-:Y:S01]  /*01a0*/  @P0 STS [R4], RZ ;  /* 0x000000ff04000388 */ /* 0x0001e20000000800 */
[----:B------:R-:W-:Y:S06]  /*01b0*/  BAR.SYNC.DEFER_BLOCKING 0x0 ;  /* 0x0000000000007b1d */ /* 0x000fec0000010000 */
.L_x_1:
[----:B------:R-:W-:-:S04]  /*01c0*/  IMAD R10, R6, R13, RZ ;  /* 0x0000000d060a7224 */ /* 0x000fc800078e02ff */
[----:B0-----:R-:W-:-:S05]  /*01d0*/  VIADD R8, R10, 0xffffffff ;  /* 0xffffffff0a087836 */ /* 0x001fca0000000000 */
[----:B------:R-:W-:-:S13]  /*01e0*/  ISETP.GE.U32.AND P0, PT, R8, R9, PT ;  /* 0x000000090800720c */ /* 0x000fda0003f06070 */
[----:B------:R-:W-:-:S05]  /*01f0*/  @!P0 IMAD.IADD R8, R10, 0x1, -R13 ;  /* 0x000000010a088824 */ /* 0x000fca00078e0a0d */
[----:B------:R-:W-:-:S04]  /*0200*/  @!P0 LEA R8, R8, UR4, 0x2 ;  /* 0x0000000408088c11 */ /* 0x000fc8000f8e10ff */
[C---:B------:R-:W-:Y:S01]  /*0210*/  @!P0 LEA R10, R13.reuse, R8, 0x2 ;  /* 0x000000080d0a8211 */ /* 0x040fe200078e10ff */
[----:B------:R-:W-:Y:S01]  /*0220*/  IMAD.SHL.U32 R13, R13, 0x2, RZ ;  /* 0x000000020d0d7824 */ /* 0x000fe200078e00ff */
[----:B------:R-:W-:Y:S04]  /*0230*/  @!P0 LDS R8, [R8+-0x4] ;  /* 0xfffffc0008088984 */ /* 0x000fe80000000800 */
[----:B------:R-:W0:Y:S02]  /*0240*/  @!P0 LDS R11, [R10+-0x4] ;  /* 0xfffffc000a0b8984 */ /* 0x000e240000000800 */
[----:B0-----:R-:W-:-:S05]  /*0250*/  @!P0 IMAD.IADD R11, R8, 0x1, R11 ;  /* 0x00000001080b8824 */ /* 0x001fca00078e020b */
[----:B------:R1:W-:Y:S01]  /*0260*/  @!P0 STS [R10+-0x4], R11 ;  /* 0xfffffc0b0a008388 */ /* 0x0003e20000000800 */
[----:B------:R-:W-:Y:S01]  /*0270*/  BAR.SYNC.DEFER_BLOCKING 0x0 ;  /* 0x0000000000007b1d */ /* 0x000fe20000010000 */
[----:B------:R-:W-:-:S13]  /*0280*/  ISETP.GT.U32.AND P0, PT, R13, R0, PT ;  /* 0x000000000d00720c */ /* 0x000fda0003f04070 */
[----:B-1----:R-:W-:Y:S05]  /*0290*/  @!P0 BRA `(.L_x_1) ;  /* 0xfffffffc00c88947 */ /* 0x002fea000383ffff */
[C---:B------:R-:W-:Y:S02]  /*02a0*/  ISETP.GE.U32.AND P1, PT, R0.reuse, 0x2, PT ;  /* 0x000000020000780c */ /* 0x040fe40003f26070 */
[----:B------:R-:W-:-:S04]  /*02b0*/  IADD3 R8, PT, PT, R0, -0x1, RZ ;  /* 0xffffffff00087810 */ /* 0x000fc80007ffe0ff */
[----:B------:R-:W-:-:S07]  /*02c0*/  ISETP.NE.AND P0, PT, R15, R8, PT ;  /* 0x000000080f00720c */ /* 0x000fce0003f05270 */
[----:B------:R-:W-:Y:S06]  /*02d0*/  @!P1 BRA `(.L_x_2) ;  /* 0x00000000003c9947 */ /* 0x000fec0003800000 */
[----:B------:R-:W-:-:S07]  /*02e0*/  IMAD.MOV.U32 R8, RZ, RZ, R0 ;  /* 0x000000ffff087224 */ /* 0x000fce00078e0000 */
.L_x_3:
[----:B------:R-:W-:-:S05]  /*02f0*/  SHF.R.U32.HI R15, RZ, 0x1, R8 ;  /* 0x00000001ff0f7819 */ /* 0x000fca0000011608 */
[----:B------:R-:W-:-:S05]  /*0300*/  IMAD R12, R6, R15, RZ ;  /* 0x0000000f060c7224 */ /* 0x000fca00078e02ff */
[----:B------:R-:W-:-:S04]  /*0310*/  IADD3 R10, PT, PT, R12, -0x1, R15 ;  /* 0xffffffff0c0a7810 */ /* 0x000fc80007ffe00f */
[----:B------:R-:W-:-:S13]  /*0320*/  ISETP.GE.U32.AND P1, PT, R10, R9, PT ;  /* 0x000000090a00720c */ /* 0x000fda0003f26070 */
[----:B------:R-:W-:-:S04]  /*0330*/  @!P1 LEA R10, R12, UR4, 0x2 ;  /* 0x000000040c0a9c11 */ /* 0x000fc8000f8e10ff */
[----:B------:R-:W-:Y:S02]  /*0340*/  @!P1 LEA R11, R15, R10, 0x2 ;  /* 0x0000000a0f0b9211 */ /* 0x000fe400078e10ff */
[----:B------:R-:W-:Y:S04]  /*0350*/  @!P1 LDS R10, [R10+-0x4] ;  /* 0xfffffc000a0a9984 */ /* 0x000fe80000000800 */
[----:B------:R-:W0:Y:S02]  /*0360*/  @!P1 LDS R13, [R11+-0x4] ;  /* 0xfffffc000b0d9984 */ /* 0x000e240000000800 */
[----:B0-----:R-:W-:-:S05]  /*0370*/  @!P1 IMAD.IADD R12, R10, 0x1, R13 ;  /* 0x000000010a0c9824 */ /* 0x001fca00078e020d */
[----:B------:R0:W-:Y:S01]  /*0380*/  @!P1 STS [R11+-0x4], R12 ;  /* 0xfffffc0c0b009388 */ /* 0x0001e20000000800 */
[----:B------:R-:W-:Y:S01]  /*0390*/  BAR.SYNC.DEFER_BLOCKING 0x0 ;  /* 0x0000000000007b1d */ /* 0x000fe20000010000 */
[----:B------:R-:W-:Y:S02]  /*03a0*/  ISETP.GT.U32.AND P1, PT, R8, 0x3, PT ;  /* 0x000000030800780c */ /* 0x000fe40003f24070 */
[----:B------:R-:W-:-:S11]  /*03b0*/  MOV R8, R15 ;  /* 0x0000000f00087202 */ /* 0x000fd60000000f00 */
[----:B0-----:R-:W-:Y:S05]  /*03c0*/  @P1 BRA `(.L_x_3) ;  /* 0xfffffffc00c81947 */ /* 0x001fea000383ffff */
.L_x_2:
[----:B------:R-:W-:Y:S01]  /*03d0*/  @!P0 LEA R6, R0, UR4, 0x3 ;  /* 0x0000000400068c11 */ /* 0x000fe2000f8e18ff */
[----:B------:R-:W0:Y:S01]  /*03e0*/  @!P0 LDC.64 R8, c[0x0][0x390] ;  /* 0x0000e400ff088b82 */ /* 0x000e220000000a00 */
[----:B------:R-:W-:-:S03]  /*03f0*/  ISETP.GT.AND P1, PT, R3, 0x3ffffff, PT ;  /* 0x03ffffff0300780c */ /* 0x000fc60003f24270 */
[----:B------:R-:W1:Y:S01]  /*0400*/  @!P0 LDS R11, [R6+-0x4] ;  /* 0xfffffc00060b8984 */ /* 0x000e620000000800 */
[----:B0-----:R-:W-:-:S05]  /*0410*/  @!P0 IMAD.WIDE.U32 R8, R5, 0x4, R8 ;  /* 0x0000000405088825 */ /* 0x001fca00078e0008 */
[----:B-1----:R0:W-:Y:S04]  /*0420*/  @!P0 STG.E desc[UR6][R8.64], R11 ;  /* 0x0000000b08008986 */ /* 0x0021e8000c101906 */
[----:B------:R-:W-:Y:S05]  /*0430*/  @P1 EXIT ;  /* 0x000000000000194d */ /* 0x000fea0003800000 */
[----:B------:R-:W1:Y:S01]  /*0440*/  LDS R7, [R7] ;  /* 0x0000000007077984 */ /* 0x000e620000000800 */
[----:B0-----:R-:W0:Y:S01]  /*0450*/  LDC.64 R8, c[0x0][0x388] ;  /* 0x0000e200ff087b82 */ /* 0x001e220000000a00 */
[----:B------:R-:W-:Y:S02]  /*0460*/  IMAD.IADD R3, R2, 0x1, R3 ;  /* 0x0000000102037824 */ /* 0x000fe400078e0203 */
[----:B------:R-:W2:Y:S03]  /*0470*/  LDS R5, [R4] ;  /* 0x0000000004057984 */ /* 0x000ea60000000800 */
[C---:B------:R-:W-:Y:S01]  /*0480*/  IADD3 R11, PT, PT, R3.reuse, R0, RZ ;  /* 0x00000000030b7210 */ /* 0x040fe20007ffe0ff */
[----:B0-----:R-:W-:-:S04]  /*0490*/  IMAD.WIDE.U32 R2, R3, 0x4, R8 ;  /* 0x0000000403027825 */ /* 0x001fc800078e0008 */
[----:B------:R-:W-:Y:S01]  /*04a0*/  IMAD.WIDE.U32 R8, R11, 0x4, R8 ;  /* 0x000000040b087825 */ /* 0x000fe200078e0008 */
[----:B-1----:R-:W-:Y:S04]  /*04b0*/  STG.E desc[UR6][R2.64], R7 ;  /* 0x0000000702007986 */ /* 0x002fe8000c101906 */
[----:B--2---:R-:W-:Y:S01]  /*04c0*/  STG.E desc[UR6][R8.64], R5 ;  /* 0x0000000508007986 */ /* 0x004fe2000c101906 */
[----:B------:R-:W-:Y:S05]  /*04d0*/  EXIT ;  /* 0x000000000000794d */ /* 0x000fea0003800000 */
.L_x_4:
        /* <DEDUP_REMOVED lines=10> */
.L_x_6:


//--------------------- .nv.global.init           --------------------------
	.section	.nv.global.init,"aw",@progbits
	.align	4
.nv.global.init:
	.type		mrg32k3aM1SubSeq,@object
	.size		mrg32k3aM1SubSeq,(mrg32k3aM2SubSeq - mrg32k3aM1SubSeq)
mrg32k3aM1SubSeq:
        /*0000*/ 	.byte	0x0b, 0xcc, 0xee, 0x04, 0x73, 0x29, 0x8b, 0x6f, 0xf6, 0x53, 0x03, 0xf6, 0x23, 0xf6, 0xea, 0xda
        /* <DEDUP_REMOVED lines=125> */
	.type		mrg32k3aM2SubSeq,@object
	.size		mrg32k3aM2SubSeq,(mrg32k3aM1 - mrg32k3aM2SubSeq)
mrg32k3aM2SubSeq:
        /* <DEDUP_REMOVED lines=126> */
	.type		mrg32k3aM1,@object
	.size		mrg32k3aM1,(mrg32k3aM1Seq - mrg32k3aM1)
mrg32k3aM1:
        /* <DEDUP_REMOVED lines=144> */
	.type		mrg32k3aM1Seq,@object
	.size		mrg32k3aM1Seq,(mrg32k3aM2 - mrg32k3aM1Seq)
mrg32k3aM1Seq:
        /* <DEDUP_REMOVED lines=144> */
	.type		mrg32k3aM2,@object
	.size		mrg32k3aM2,(mrg32k3aM2Seq - mrg32k3aM2)
mrg32k3aM2:
        /* <DEDUP_REMOVED lines=144> */
	.type		mrg32k3aM2Seq,@object
	.size		mrg32k3aM2Seq,(precalc_xorwow_matrix - mrg32k3aM2Seq)
mrg32k3aM2Seq:
        /* <DEDUP_REMOVED lines=144> */
	.type		precalc_xorwow_matrix,@object
	.size		precalc_xorwow_matrix,(precalc_xorwow_offset_matrix - precalc_xorwow_matrix)
precalc_xorwow_matrix:
        /* <DEDUP_REMOVED lines=6400> */
	.type		precalc_xorwow_offset_matrix,@object
	.size		precalc_xorwow_offset_matrix,(.L_1 - precalc_xorwow_offset_matrix)
precalc_xorwow_offset_matrix:
        /* <DEDUP_REMOVED lines=6400> */
.L_1:


//--------------------- .nv.shared.reserved.0     --------------------------
	.section	.nv.shared.reserved.0,"aw",@nobits
	.weak		__nv_reservedSMEM_offset_0_alias
	.size		__nv_reservedSMEM_offset_0_alias, 0, 64
	.other		__nv_reservedSMEM_offset_0_alias,@"STO_CUDA_RESERVED_SHARED STV_DEFAULT"
__nv_reservedSMEM_offset_0_alias:
	.zero		0
	.zero		64


//--------------------- .nv.shared._Z8brentGPUPiS_S_ --------------------------
	.section	.nv.shared._Z8brentGPUPiS_S_,"aw",@nobits
	.sectionflags	@""
	.align	4
.nv.shared._Z8brentGPUPiS_S_:
	.zero		9216


//--------------------- .nv.constant0._Z3addPiS_  --------------------------
	.section	.nv.constant0._Z3addPiS_,"a",@progbits
	.sectionflags	@""
	.align	4
.nv.constant0._Z3addPiS_:
	.zero		912


//--------------------- .nv.constant0._Z8brentGPUPiS_S_ --------------------------
	.section	.nv.constant0._Z8brentGPUPiS_S_,"a",@progbits
	.sectionflags	@""
	.align	4
.nv.constant0._Z8brentGPUPiS_S_:
	.zero		920


//--------------------- SYMBOLS --------------------------

	.type		.nv.reservedSmem.offset0,@object
	.size		.nv.reservedSmem.offset0,0x4
	.type		.nv.reservedSmem.cap,@object
	.size		.nv.reservedSmem.cap,0x4
